//
// Generated by NVIDIA NVVM Compiler
//
// Compiler Build ID: CL-36424714
// Cuda compilation tools, release 13.0, V13.0.88
// Based on NVVM 20.0.0
//

.version 9.0
.target sm_100
.address_size 64

	// .globl	default_function_kernel

.visible .entry default_function_kernel(
	.param .u64 .ptr .align 1 default_function_kernel_param_0,
	.param .u64 .ptr .align 1 default_function_kernel_param_1
)
.maxntid 7
{
	.reg .pred 	%p<3>;
	.reg .b32 	%r<7>;
	.reg .b32 	%f<66>;
	.reg .b64 	%rd<9>;

	ld.param.u64 	%rd3, [default_function_kernel_param_0];
	ld.param.u64 	%rd2, [default_function_kernel_param_1];
	cvta.to.global.u64 	%rd4, %rd3;
	mov.u32 	%r1, %ctaid.x;
	mov.u32 	%r2, %tid.x;
	mad.lo.s32 	%r3, %r1, 7, %r2;
	setp.gt.u32 	%p1, %r3, 224;
	mul.wide.u32 	%rd5, %r3, 4;
	add.s64 	%rd1, %rd4, %rd5;
	@%p1 bra 	$L__BB0_2;
	mov.b32 	%r5, -8388611;
	st.global.u32 	[%rd1], %r5;
$L__BB0_2:
	setp.gt.u32 	%p2, %r3, 224;
	shl.b32 	%r6, %r2, 5;
	mad.lo.s32 	%r4, %r1, 224, %r6;
	@%p2 bra 	$L__BB0_4;
	ld.global.f32 	%f1, [%rd1];
	cvta.to.global.u64 	%rd6, %rd2;
	mul.wide.u32 	%rd7, %r4, 4;
	add.s64 	%rd8, %rd6, %rd7;
	ld.global.nc.f32 	%f2, [%rd8];
	max.f32 	%f3, %f1, %f2;
	ld.global.nc.f32 	%f4, [%rd8+4];
	max.f32 	%f5, %f3, %f4;
	ld.global.nc.f32 	%f6, [%rd8+8];
	max.f32 	%f7, %f5, %f6;
	ld.global.nc.f32 	%f8, [%rd8+12];
	max.f32 	%f9, %f7, %f8;
	ld.global.nc.f32 	%f10, [%rd8+16];
	max.f32 	%f11, %f9, %f10;
	ld.global.nc.f32 	%f12, [%rd8+20];
	max.f32 	%f13, %f11, %f12;
	ld.global.nc.f32 	%f14, [%rd8+24];
	max.f32 	%f15, %f13, %f14;
	ld.global.nc.f32 	%f16, [%rd8+28];
	max.f32 	%f17, %f15, %f16;
	ld.global.nc.f32 	%f18, [%rd8+32];
	max.f32 	%f19, %f17, %f18;
	ld.global.nc.f32 	%f20, [%rd8+36];
	max.f32 	%f21, %f19, %f20;
	ld.global.nc.f32 	%f22, [%rd8+40];
	max.f32 	%f23, %f21, %f22;
	ld.global.nc.f32 	%f24, [%rd8+44];
	max.f32 	%f25, %f23, %f24;
	ld.global.nc.f32 	%f26, [%rd8+48];
	max.f32 	%f27, %f25, %f26;
	ld.global.nc.f32 	%f28, [%rd8+52];
	max.f32 	%f29, %f27, %f28;
	ld.global.nc.f32 	%f30, [%rd8+56];
	max.f32 	%f31, %f29, %f30;
	ld.global.nc.f32 	%f32, [%rd8+60];
	max.f32 	%f33, %f31, %f32;
	ld.global.nc.f32 	%f34, [%rd8+64];
	max.f32 	%f35, %f33, %f34;
	ld.global.nc.f32 	%f36, [%rd8+68];
	max.f32 	%f37, %f35, %f36;
	ld.global.nc.f32 	%f38, [%rd8+72];
	max.f32 	%f39, %f37, %f38;
	ld.global.nc.f32 	%f40, [%rd8+76];
	max.f32 	%f41, %f39, %f40;
	ld.global.nc.f32 	%f42, [%rd8+80];
	max.f32 	%f43, %f41, %f42;
	ld.global.nc.f32 	%f44, [%rd8+84];
	max.f32 	%f45, %f43, %f44;
	ld.global.nc.f32 	%f46, [%rd8+88];
	max.f32 	%f47, %f45, %f46;
	ld.global.nc.f32 	%f48, [%rd8+92];
	max.f32 	%f49, %f47, %f48;
	ld.global.nc.f32 	%f50, [%rd8+96];
	max.f32 	%f51, %f49, %f50;
	ld.global.nc.f32 	%f52, [%rd8+100];
	max.f32 	%f53, %f51, %f52;
	ld.global.nc.f32 	%f54, [%rd8+104];
	max.f32 	%f55, %f53, %f54;
	ld.global.nc.f32 	%f56, [%rd8+108];
	max.f32 	%f57, %f55, %f56;
	ld.global.nc.f32 	%f58, [%rd8+112];
	max.f32 	%f59, %f57, %f58;
	ld.global.nc.f32 	%f60, [%rd8+116];
	max.f32 	%f61, %f59, %f60;
	ld.global.nc.f32 	%f62, [%rd8+120];
	max.f32 	%f63, %f61, %f62;
	ld.global.nc.f32 	%f64, [%rd8+124];
	max.f32 	%f65, %f63, %f64;
	st.global.f32 	[%rd1], %f65;
$L__BB0_4:
	ret;

}


// ===== COMPILED SASS (sm_100) =====

	.target	sm_100

	.elftype	@"ET_EXEC"


//--------------------- .note.nv.tkinfo           --------------------------
	.section	.note.nv.tkinfo,"",@"SHT_NOTE"
	.sectionflags	@"SHF_NOTE_NV_TKINFO"
	.tkinfo
        /*0018*/ 	.word	0x00000002
        /*0030*/ 	.string	""
        /*0030*/ 	.string	"ptxas"
        /*0030*/ 	.string	"Cuda compilation tools, release 13.0, V13.0.88"
        /*0030*/ 	.string	"Build cuda_13.0.r13.0/compiler.36424714_0"
        /*0030*/ 	.string	"-arch sm_100 -m 64 "



//--------------------- .note.nv.cuinfo           --------------------------
	.section	.note.nv.cuinfo,"",@"SHT_NOTE"
	.sectionflags	@"SHF_NOTE_NV_CUINFO"
        /*0018*/ 	.short	0x0002
        /*001a*/ 	.short	0x0064
        /*001c*/ 	.short	0x0082
	.zero		2


//--------------------- .nv.info                  --------------------------
	.section	.nv.info,"",@"SHT_CUDA_INFO"
	.align	4


	//----- nvinfo : EIATTR_REGCOUNT
	.align		4
        /*0000*/ 	.byte	0x04, 0x2f
        /*0002*/ 	.short	(.L_1 - .L_0)
	.align		4
.L_0:
        /*0004*/ 	.word	index@(default_function_kernel)
        /*0008*/ 	.word	0x00000028


	//----- nvinfo : EIATTR_FRAME_SIZE
	.align		4
.L_1:
        /*000c*/ 	.byte	0x04, 0x11
        /*000e*/ 	.short	(.L_3 - .L_2)
	.align		4
.L_2:
        /*0010*/ 	.word	index@(default_function_kernel)
        /*0014*/ 	.word	0x00000000


	//----- nvinfo : EIATTR_MIN_STACK_SIZE
	.align		4
.L_3:
        /*0018*/ 	.byte	0x04, 0x12
        /*001a*/ 	.short	(.L_5 - .L_4)
	.align		4
.L_4:
        /*001c*/ 	.word	index@(default_function_kernel)
        /*0020*/ 	.word	0x00000000
.L_5:


//--------------------- .nv.compat                --------------------------
	.section	.nv.compat,"",@"SHT_CUDA_COMPAT_INFO"
	.align	4
        /*0000*/ 	.byte	0x02, 0x09, 0x00, 0x00, 0x02, 0x02, 0x01, 0x00, 0x02, 0x05, 0x05, 0x00, 0x03, 0x07, 0x01, 0x01
        /*0010*/ 	.byte	0x02, 0x03, 0x00, 0x00, 0x02, 0x06, 0x01, 0x00, 0x04, 0x0b, 0x08, 0x00, 0x09, 0x00, 0x00, 0x00
        /*0020*/ 	.byte	0x00, 0x00, 0x00, 0x00


//--------------------- .nv.info.default_function_kernel --------------------------
	.section	.nv.info.default_function_kernel,"",@"SHT_CUDA_INFO"
	.sectionflags	@""
	.align	4


	//----- nvinfo : EIATTR_CUDA_API_VERSION
	.align		4
        /*0000*/ 	.byte	0x04, 0x37
        /*0002*/ 	.short	(.L_7 - .L_6)
.L_6:
        /*0004*/ 	.word	0x00000082


	//----- nvinfo : EIATTR_KPARAM_INFO
	.align		4
.L_7:
        /*0008*/ 	.byte	0x04, 0x17
        /*000a*/ 	.short	(.L_9 - .L_8)
.L_8:
        /*000c*/ 	.word	0x00000000
        /*0010*/ 	.short	0x0001
        /*0012*/ 	.short	0x0008
        /*0014*/ 	.byte	0x00, 0xf5, 0x21, 0x00


	//----- nvinfo : EIATTR_KPARAM_INFO
	.align		4
.L_9:
        /*0018*/ 	.byte	0x04, 0x17
        /*001a*/ 	.short	(.L_11 - .L_10)
.L_10:
        /*001c*/ 	.word	0x00000000
        /*0020*/ 	.short	0x0000
        /*0022*/ 	.short	0x0000
        /*0024*/ 	.byte	0x00, 0xf5, 0x21, 0x00


	//----- nvinfo : EIATTR_SPARSE_MMA_MASK
	.align		4
.L_11:
        /*0028*/ 	.byte	0x03, 0x50
        /*002a*/ 	.short	0x0000


	//----- nvinfo : EIATTR_MAXREG_COUNT
	.align		4
        /*002c*/ 	.byte	0x03, 0x1b
        /*002e*/ 	.short	0x00ff


	//----- nvinfo : EIATTR_MERCURY_ISA_VERSION
	.align		4
        /*0030*/ 	.byte	0x03, 0x5f
        /*0032*/ 	.short	0x0101


	//----- nvinfo : EIATTR_VRC_CTA_INIT_COUNT
	.align		4
        /*0034*/ 	.byte	0x02, 0x4a
	.zero		1
	.zero		1


	//----- nvinfo : EIATTR_EXIT_INSTR_OFFSETS
	.align		4
        /*0038*/ 	.byte	0x04, 0x1c
        /*003a*/ 	.short	(.L_13 - .L_12)


	//   ....[0]....
.L_12:
        /*003c*/ 	.word	0x000000a0


	//   ....[1]....
        /*0040*/ 	.word	0x00000400


	//----- nvinfo : EIATTR_MAX_THREADS
	.align		4
.L_13:
        /*0044*/ 	.byte	0x04, 0x05
        /*0046*/ 	.short	(.L_15 - .L_14)
.L_14:
        /*0048*/ 	.word	0x00000007
        /*004c*/ 	.word	0x00000001
        /*0050*/ 	.word	0x00000001


	//----- nvinfo : EIATTR_CBANK_PARAM_SIZE
	.align		4
.L_15:
        /*0054*/ 	.byte	0x03, 0x19
        /*0056*/ 	.short	0x0010


	//----- nvinfo : EIATTR_PARAM_CBANK
	.align		4
        /*0058*/ 	.byte	0x04, 0x0a
        /*005a*/ 	.short	(.L_17 - .L_16)
	.align		4
.L_16:
        /*005c*/ 	.word	index@(.nv.constant0.default_function_kernel)
        /*0060*/ 	.short	0x0380
        /*0062*/ 	.short	0x0010


	//----- nvinfo : EIATTR_SW_WAR
	.align		4
.L_17:
        /*0064*/ 	.byte	0x04, 0x36
        /*0066*/ 	.short	(.L_19 - .L_18)
.L_18:
        /*0068*/ 	.word	0x00000008
.L_19:


//--------------------- .nv.callgraph             --------------------------
	.section	.nv.callgraph,"",@"SHT_CUDA_CALLGRAPH"
	.align	4
	.sectionentsize	8
	.align		4
        /*0000*/ 	.word	0x00000000
	.align		4
        /*0004*/ 	.word	0xffffffff
	.align		4
        /*0008*/ 	.word	0x00000000
	.align		4
        /*000c*/ 	.word	0xfffffffe
	.align		4
        /*0010*/ 	.word	0x00000000
	.align		4
        /*0014*/ 	.word	0xfffffffd
	.align		4
        /*0018*/ 	.word	0x00000000
	.align		4
        /*001c*/ 	.word	0xfffffffc


//--------------------- .text.default_function_kernel --------------------------
	.section	.text.default_function_kernel,"ax",@progbits
	.align	128
        .global         default_function_kernel
        .type           default_function_kernel,@function
        .size           default_function_kernel,(.L_x_1 - default_function_kernel)
        .other          default_function_kernel,@"STO_CUDA_ENTRY STV_DEFAULT"
default_function_kernel:
.text.default_function_kernel:
[----:B------:R-:W-:Y:S01]  /*0000*/  LDC R1, c[0x0][0x37c] ;  /* 0x0000df00ff017b82 */ /* 0x000fe20000000800 */
[----:B------:R-:W0:Y:S07]  /*0010*/  S2R R7, SR_CTAID.X ;  /* 0x0000000000077919 */ /* 0x000e2e0000002500 */
[----:B------:R-:W1:Y:S01]  /*0020*/  LDC.64 R2, c[0x0][0x380] ;  /* 0x0000e000ff027b82 */ /* 0x000e620000000a00 */
[----:B------:R-:W2:Y:S01]  /*0030*/  LDCU.64 UR4, c[0x0][0x358] ;  /* 0x00006b00ff0477ac */ /* 0x000ea20008000a00 */
[----:B------:R-:W0:Y:S02]  /*0040*/  S2R R0, SR_TID.X ;  /* 0x0000000000007919 */ /* 0x000e240000002100 */
[----:B0-----:R-:W-:-:S04]  /*0050*/  IMAD R7, R7, 0x7, R0 ;  /* 0x0000000707077824 */ /* 0x001fc800078e0200 */
[C---:B-1----:R-:W-:Y:S01]  /*0060*/  IMAD.WIDE.U32 R2, R7.reuse, 0x4, R2 ;  /* 0x0000000407027825 */ /* 0x042fe200078e0002 */
[----:B------:R-:W-:-:S13]  /*0070*/  ISETP.GT.U32.AND P0, PT, R7, 0xe0, PT ;  /* 0x000000e00700780c */ /* 0x000fda0003f04070 */
[----:B------:R-:W-:-:S05]  /*0080*/  @!P0 IMAD.MOV.U32 R5, RZ, RZ, -0x800003 ;  /* 0xff7ffffdff058424 */ /* 0x000fca00078e00ff */
[----:B--2---:R0:W-:Y:S01]  /*0090*/  @!P0 STG.E desc[UR4][R2.64], R5 ;  /* 0x0000000502008986 */ /* 0x0041e2000c101904 */
[----:B------:R-:W-:Y:S05]  /*00a0*/  @P0 EXIT ;  /* 0x000000000000094d */ /* 0x000fea0003800000 */
[----:B0-----:R-:W0:Y:S01]  /*00b0*/  LDC.64 R4, c[0x0][0x388] ;  /* 0x0000e200ff047b82 */ /* 0x001e220000000a00 */
[----:B------:R-:W-:Y:S01]  /*00c0*/  IMAD.SHL.U32 R7, R7, 0x20, RZ ;  /* 0x0000002007077824 */ /* 0x000fe200078e00ff */
[----:B------:R-:W2:Y:S03]  /*00d0*/  LDG.E R36, desc[UR4][R2.64] ;  /* 0x0000000402247981 */ /* 0x000ea6000c1e1900 */
[----:B0-----:R-:W-:-:S05]  /*00e0*/  IMAD.WIDE.U32 R4, R7, 0x4, R4 ;  /* 0x0000000407047825 */ /* 0x001fca00078e0004 */
[----:B------:R-:W2:Y:S04]  /*00f0*/  LDG.E.CONSTANT R0, desc[UR4][R4.64] ;  /* 0x0000000404007981 */ /* 0x000ea8000c1e9900 */
[----:B------:R-:W2:Y:S04]  /*0100*/  LDG.E.CONSTANT R7, desc[UR4][R4.64+0x4] ;  /* 0x0000040404077981 */ /* 0x000ea8000c1e9900 */
[----:B------:R-:W3:Y:S04]  /*0110*/  LDG.E.CONSTANT R9, desc[UR4][R4.64+0x8] ;  /* 0x0000080404097981 */ /* 0x000ee8000c1e9900 */
[----:B------:R-:W3:Y:S04]  /*0120*/  LDG.E.CONSTANT R6, desc[UR4][R4.64+0xc] ;  /* 0x00000c0404067981 */ /* 0x000ee8000c1e9900 */
[----:B------:R-:W4:Y:S04]  /*0130*/  LDG.E.CONSTANT R11, desc[UR4][R4.64+0x10] ;  /* 0x00001004040b7981 */ /* 0x000f28000c1e9900 */
[----:B------:R-:W4:Y:S04]  /*0140*/  LDG.E.CONSTANT R8, desc[UR4][R4.64+0x14] ;  /* 0x0000140404087981 */ /* 0x000f28000c1e9900 */
[----:B------:R-:W5:Y:S04]  /*0150*/  LDG.E.CONSTANT R13, desc[UR4][R4.64+0x18] ;  /* 0x00001804040d7981 */ /* 0x000f68000c1e9900 */
        /* <DEDUP_REMOVED lines=24> */
[----:B------:R-:W5:Y:S01]  /*02e0*/  LDG.E.CONSTANT R34, desc[UR4][R4.64+0x7c] ;  /* 0x00007c0404227981 */ /* 0x000f62000c1e9900 */
[----:B--2---:R-:W-:-:S04]  /*02f0*/  FMNMX3 R0, R36, R0, R7, !PT ;  /* 0x0000000024007276 */ /* 0x004fc80007800007 */
[----:B---3--:R-:W-:-:S04]  /*0300*/  FMNMX3 R0, R0, R9, R6, !PT ;  /* 0x0000000900007276 */ /* 0x008fc80007800006 */
[----:B----4-:R-:W-:-:S04]  /*0310*/  FMNMX3 R0, R0, R11, R8, !PT ;  /* 0x0000000b00007276 */ /* 0x010fc80007800008 */
[----:B-----5:R-:W-:-:S04]  /*0320*/  FMNMX3 R0, R0, R13, R10, !PT ;  /* 0x0000000d00007276 */ /* 0x020fc8000780000a */
[----:B------:R-:W-:-:S04]  /*0330*/  FMNMX3 R0, R0, R15, R12, !PT ;  /* 0x0000000f00007276 */ /* 0x000fc8000780000c */
        /* <DEDUP_REMOVED lines=10> */
[----:B------:R-:W-:-:S05]  /*03e0*/  FMNMX3 R37, R0, R37, R34, !PT ;  /* 0x0000002500257276 */ /* 0x000fca0007800022 */
[----:B------:R-:W-:Y:S01]  /*03f0*/  STG.E desc[UR4][R2.64], R37 ;  /* 0x0000002502007986 */ /* 0x000fe2000c101904 */
[----:B------:R-:W-:Y:S05]  /*0400*/  EXIT ;  /* 0x000000000000794d */ /* 0x000fea0003800000 */
.L_x_0:
[----:B------:R-:W-:-:S00]  /*0410*/  BRA `(.L_x_0) ;  /* 0xfffffffc00fc7947 */ /* 0x000fc0000383ffff */
[----:B------:R-:W-:-:S00]  /*0420*/  NOP ;  /* 0x0000000000007918 */ /* 0x000fc00000000000 */
        /* <DEDUP_REMOVED lines=13> */
.L_x_1:


//--------------------- .nv.shared.reserved.0     --------------------------
	.section	.nv.shared.reserved.0,"aw",@nobits
	.weak		__nv_reservedSMEM_offset_0_alias
	.size		__nv_reservedSMEM_offset_0_alias, 0, 64
	.other		__nv_reservedSMEM_offset_0_alias,@"STO_CUDA_RESERVED_SHARED STV_DEFAULT"
__nv_reservedSMEM_offset_0_alias:
	.zero		0
	.zero		64


//--------------------- .nv.constant0.default_function_kernel --------------------------
	.section	.nv.constant0.default_function_kernel,"a",@progbits
	.sectionflags	@""
	.align	4
.nv.constant0.default_function_kernel:
	.zero		912


//--------------------- SYMBOLS --------------------------

	.type		.nv.reservedSmem.offset0,@object
	.size		.nv.reservedSmem.offset0,0x4
